//
// Generated by NVIDIA NVVM Compiler
//
// Compiler Build ID: CL-36424714
// Cuda compilation tools, release 13.0, V13.0.88
// Based on NVVM 20.0.0
//

.version 9.0
.target sm_100
.address_size 64

	// .globl	_Z12compute_dPdtPfS_S_S_S_S_iiff
.const .align 4 .b8 fdtd_coeff[16] = {0, 32, 153, 63, 85, 85, 163, 61, 205, 204, 28, 60, 110, 219, 54, 58};

.visible .entry _Z12compute_dPdtPfS_S_S_S_S_iiff(
	.param .u64 .ptr .align 1 _Z12compute_dPdtPfS_S_S_S_S_iiff_param_0,
	.param .u64 .ptr .align 1 _Z12compute_dPdtPfS_S_S_S_S_iiff_param_1,
	.param .u64 .ptr .align 1 _Z12compute_dPdtPfS_S_S_S_S_iiff_param_2,
	.param .u64 .ptr .align 1 _Z12compute_dPdtPfS_S_S_S_S_iiff_param_3,
	.param .u64 .ptr .align 1 _Z12compute_dPdtPfS_S_S_S_S_iiff_param_4,
	.param .u64 .ptr .align 1 _Z12compute_dPdtPfS_S_S_S_S_iiff_param_5,
	.param .u32 _Z12compute_dPdtPfS_S_S_S_S_iiff_param_6,
	.param .u32 _Z12compute_dPdtPfS_S_S_S_S_iiff_param_7,
	.param .f32 _Z12compute_dPdtPfS_S_S_S_S_iiff_param_8,
	.param .f32 _Z12compute_dPdtPfS_S_S_S_S_iiff_param_9
)
{
	.reg .pred 	%p<8>;
	.reg .b32 	%r<23>;
	.reg .b32 	%f<51>;
	.reg .b64 	%rd<31>;

	ld.param.u64 	%rd2, [_Z12compute_dPdtPfS_S_S_S_S_iiff_param_2];
	ld.param.u64 	%rd4, [_Z12compute_dPdtPfS_S_S_S_S_iiff_param_4];
	ld.param.u64 	%rd5, [_Z12compute_dPdtPfS_S_S_S_S_iiff_param_5];
	ld.param.u32 	%r3, [_Z12compute_dPdtPfS_S_S_S_S_iiff_param_6];
	ld.param.u32 	%r4, [_Z12compute_dPdtPfS_S_S_S_S_iiff_param_7];
	ld.param.f32 	%f1, [_Z12compute_dPdtPfS_S_S_S_S_iiff_param_8];
	ld.param.f32 	%f2, [_Z12compute_dPdtPfS_S_S_S_S_iiff_param_9];
	mov.u32 	%r6, %tid.x;
	mov.u32 	%r7, %ctaid.x;
	mad.lo.s32 	%r8, %r6, %r7, %r6;
	mov.u32 	%r10, %tid.y;
	mov.u32 	%r11, %ctaid.y;
	mad.lo.s32 	%r12, %r10, %r11, %r10;
	mad.lo.s32 	%r1, %r3, %r12, %r8;
	setp.lt.s32 	%p1, %r8, 4;
	add.s32 	%r14, %r3, -3;
	setp.ge.s32 	%p2, %r8, %r14;
	or.pred  	%p3, %p1, %p2;
	setp.lt.u32 	%p4, %r12, 4;
	or.pred  	%p5, %p4, %p3;
	add.s32 	%r15, %r4, -3;
	setp.ge.s32 	%p6, %r12, %r15;
	or.pred  	%p7, %p5, %p6;
	@%p7 bra 	$L__BB0_2;
	ld.param.u64 	%rd30, [_Z12compute_dPdtPfS_S_S_S_S_iiff_param_3];
	ld.param.u64 	%rd29, [_Z12compute_dPdtPfS_S_S_S_S_iiff_param_0];
	cvta.to.global.u64 	%rd6, %rd4;
	cvta.to.global.u64 	%rd7, %rd5;
	cvta.to.global.u64 	%rd8, %rd2;
	cvta.to.global.u64 	%rd9, %rd30;
	cvta.to.global.u64 	%rd10, %rd29;
	mul.f32 	%f3, %f2, %f2;
	mul.wide.s32 	%rd11, %r1, 4;
	add.s64 	%rd12, %rd6, %rd11;
	ld.global.f32 	%f4, [%rd12];
	mul.f32 	%f5, %f3, %f4;
	mul.f32 	%f6, %f4, %f5;
	add.s64 	%rd13, %rd7, %rd11;
	ld.global.f32 	%f7, [%rd13];
	mul.f32 	%f8, %f7, %f6;
	ld.const.f32 	%f9, [fdtd_coeff];
	add.s64 	%rd14, %rd8, %rd11;
	ld.global.f32 	%f10, [%rd14];
	ld.global.f32 	%f11, [%rd14+-4];
	sub.f32 	%f12, %f10, %f11;
	add.s64 	%rd15, %rd9, %rd11;
	ld.global.f32 	%f13, [%rd15];
	add.f32 	%f14, %f12, %f13;
	sub.s32 	%r16, %r1, %r3;
	mul.wide.s32 	%rd16, %r16, 4;
	add.s64 	%rd17, %rd9, %rd16;
	ld.global.f32 	%f15, [%rd17];
	sub.f32 	%f16, %f14, %f15;
	mul.f32 	%f17, %f9, %f16;
	ld.const.f32 	%f18, [fdtd_coeff+4];
	ld.global.f32 	%f19, [%rd14+4];
	ld.global.f32 	%f20, [%rd14+-8];
	sub.f32 	%f21, %f19, %f20;
	mul.wide.s32 	%rd18, %r3, 4;
	add.s64 	%rd19, %rd15, %rd18;
	ld.global.f32 	%f22, [%rd19];
	add.f32 	%f23, %f21, %f22;
	shl.b32 	%r17, %r3, 1;
	sub.s32 	%r18, %r1, %r17;
	mul.wide.s32 	%rd20, %r18, 4;
	add.s64 	%rd21, %rd9, %rd20;
	ld.global.f32 	%f24, [%rd21];
	sub.f32 	%f25, %f23, %f24;
	mul.f32 	%f26, %f18, %f25;
	sub.f32 	%f27, %f17, %f26;
	ld.const.f32 	%f28, [fdtd_coeff+8];
	ld.global.f32 	%f29, [%rd14+8];
	ld.global.f32 	%f30, [%rd14+-12];
	sub.f32 	%f31, %f29, %f30;
	add.s32 	%r19, %r1, %r17;
	add.s64 	%rd22, %rd19, %rd18;
	ld.global.f32 	%f32, [%rd22];
	add.f32 	%f33, %f31, %f32;
	mad.lo.s32 	%r20, %r3, -5, %r19;
	mul.wide.s32 	%rd23, %r20, 4;
	add.s64 	%rd24, %rd9, %rd23;
	ld.global.f32 	%f34, [%rd24];
	sub.f32 	%f35, %f33, %f34;
	fma.rn.f32 	%f36, %f28, %f35, %f27;
	ld.const.f32 	%f37, [fdtd_coeff+12];
	ld.global.f32 	%f38, [%rd14+12];
	ld.global.f32 	%f39, [%rd14+-16];
	sub.f32 	%f40, %f38, %f39;
	add.s64 	%rd25, %rd22, %rd18;
	ld.global.f32 	%f41, [%rd25];
	add.f32 	%f42, %f40, %f41;
	shl.b32 	%r21, %r3, 2;
	sub.s32 	%r22, %r1, %r21;
	mul.wide.s32 	%rd26, %r22, 4;
	add.s64 	%rd27, %rd9, %rd26;
	ld.global.f32 	%f43, [%rd27];
	sub.f32 	%f44, %f42, %f43;
	mul.f32 	%f45, %f37, %f44;
	sub.f32 	%f46, %f36, %f45;
	mul.f32 	%f47, %f8, %f46;
	div.rn.f32 	%f48, %f47, %f1;
	add.s64 	%rd28, %rd10, %rd11;
	ld.global.f32 	%f49, [%rd28];
	sub.f32 	%f50, %f49, %f48;
	st.global.f32 	[%rd28], %f50;
$L__BB0_2:
	ret;

}


// ===== COMPILED SASS (sm_100) =====

	.target	sm_100

	.elftype	@"ET_EXEC"


//--------------------- .note.nv.tkinfo           --------------------------
	.section	.note.nv.tkinfo,"",@"SHT_NOTE"
	.sectionflags	@"SHF_NOTE_NV_TKINFO"
	.tkinfo
        /*0018*/ 	.word	0x00000002
        /*0030*/ 	.string	""
        /*0030*/ 	.string	"ptxas"
        /*0030*/ 	.string	"Cuda compilation tools, release 13.0, V13.0.88"
        /*0030*/ 	.string	"Build cuda_13.0.r13.0/compiler.36424714_0"
        /*0030*/ 	.string	"-arch sm_100 -m 64 "



//--------------------- .note.nv.cuinfo           --------------------------
	.section	.note.nv.cuinfo,"",@"SHT_NOTE"
	.sectionflags	@"SHF_NOTE_NV_CUINFO"
        /*0018*/ 	.short	0x0002
        /*001a*/ 	.short	0x0064
        /*001c*/ 	.short	0x0082
	.zero		2


//--------------------- .nv.info                  --------------------------
	.section	.nv.info,"",@"SHT_CUDA_INFO"
	.align	4


	//----- nvinfo : EIATTR_REGCOUNT
	.align		4
        /*0000*/ 	.byte	0x04, 0x2f
        /*0002*/ 	.short	(.L_2 - .L_1)
	.align		4
.L_1:
        /*0004*/ 	.word	index@(_Z12compute_dPdtPfS_S_S_S_S_iiff)
        /*0008*/ 	.word	0x00000020


	//----- nvinfo : EIATTR_FRAME_SIZE
	.align		4
.L_2:
        /*000c*/ 	.byte	0x04, 0x11
        /*000e*/ 	.short	(.L_4 - .L_3)
	.align		4
.L_3:
        /*0010*/ 	.word	index@($__internal_0_$__cuda_sm3x_div_rn_noftz_f32_slowpath)
        /*0014*/ 	.word	0x00000000


	//----- nvinfo : EIATTR_FRAME_SIZE
	.align		4
.L_4:
        /*0018*/ 	.byte	0x04, 0x11
        /*001a*/ 	.short	(.L_6 - .L_5)
	.align		4
.L_5:
        /*001c*/ 	.word	index@(_Z12compute_dPdtPfS_S_S_S_S_iiff)
        /*0020*/ 	.word	0x00000000


	//----- nvinfo : EIATTR_MIN_STACK_SIZE
	.align		4
.L_6:
        /*0024*/ 	.byte	0x04, 0x12
        /*0026*/ 	.short	(.L_8 - .L_7)
	.align		4
.L_7:
        /*0028*/ 	.word	index@(_Z12compute_dPdtPfS_S_S_S_S_iiff)
        /*002c*/ 	.word	0x00000000
.L_8:


//--------------------- .nv.compat                --------------------------
	.section	.nv.compat,"",@"SHT_CUDA_COMPAT_INFO"
	.align	4
        /*0000*/ 	.byte	0x02, 0x09, 0x00, 0x00, 0x02, 0x02, 0x01, 0x00, 0x02, 0x05, 0x05, 0x00, 0x03, 0x07, 0x01, 0x01
        /*0010*/ 	.byte	0x02, 0x03, 0x00, 0x00, 0x02, 0x06, 0x01, 0x00, 0x04, 0x0b, 0x08, 0x00, 0x01, 0x00, 0x00, 0x00
        /*0020*/ 	.byte	0x00, 0x00, 0x00, 0x00


//--------------------- .nv.info._Z12compute_dPdtPfS_S_S_S_S_iiff --------------------------
	.section	.nv.info._Z12compute_dPdtPfS_S_S_S_S_iiff,"",@"SHT_CUDA_INFO"
	.sectionflags	@""
	.align	4


	//----- nvinfo : EIATTR_CUDA_API_VERSION
	.align		4
        /*0000*/ 	.byte	0x04, 0x37
        /*0002*/ 	.short	(.L_10 - .L_9)
.L_9:
        /*0004*/ 	.word	0x00000082


	//----- nvinfo : EIATTR_KPARAM_INFO
	.align		4
.L_10:
        /*0008*/ 	.byte	0x04, 0x17
        /*000a*/ 	.short	(.L_12 - .L_11)
.L_11:
        /*000c*/ 	.word	0x00000000
        /*0010*/ 	.short	0x0009
        /*0012*/ 	.short	0x003c
        /*0014*/ 	.byte	0x00, 0xf0, 0x11, 0x00


	//----- nvinfo : EIATTR_KPARAM_INFO
	.align		4
.L_12:
        /*0018*/ 	.byte	0x04, 0x17
        /*001a*/ 	.short	(.L_14 - .L_13)
.L_13:
        /*001c*/ 	.word	0x00000000
        /*0020*/ 	.short	0x0008
        /*0022*/ 	.short	0x0038
        /*0024*/ 	.byte	0x00, 0xf0, 0x11, 0x00


	//----- nvinfo : EIATTR_KPARAM_INFO
	.align		4
.L_14:
        /*0028*/ 	.byte	0x04, 0x17
        /*002a*/ 	.short	(.L_16 - .L_15)
.L_15:
        /*002c*/ 	.word	0x00000000
        /*0030*/ 	.short	0x0007
        /*0032*/ 	.short	0x0034
        /*0034*/ 	.byte	0x00, 0xf0, 0x11, 0x00


	//----- nvinfo : EIATTR_KPARAM_INFO
	.align		4
.L_16:
        /*0038*/ 	.byte	0x04, 0x17
        /*003a*/ 	.short	(.L_18 - .L_17)
.L_17:
        /*003c*/ 	.word	0x00000000
        /*0040*/ 	.short	0x0006
        /*0042*/ 	.short	0x0030
        /*0044*/ 	.byte	0x00, 0xf0, 0x11, 0x00


	//----- nvinfo : EIATTR_KPARAM_INFO
	.align		4
.L_18:
        /*0048*/ 	.byte	0x04, 0x17
        /*004a*/ 	.short	(.L_20 - .L_19)
.L_19:
        /*004c*/ 	.word	0x00000000
        /*0050*/ 	.short	0x0005
        /*0052*/ 	.short	0x0028
        /*0054*/ 	.byte	0x00, 0xf5, 0x21, 0x00


	//----- nvinfo : EIATTR_KPARAM_INFO
	.align		4
.L_20:
        /*0058*/ 	.byte	0x04, 0x17
        /*005a*/ 	.short	(.L_22 - .L_21)
.L_21:
        /*005c*/ 	.word	0x00000000
        /*0060*/ 	.short	0x0004
        /*0062*/ 	.short	0x0020
        /*0064*/ 	.byte	0x00, 0xf5, 0x21, 0x00


	//----- nvinfo : EIATTR_KPARAM_INFO
	.align		4
.L_22:
        /*0068*/ 	.byte	0x04, 0x17
        /*006a*/ 	.short	(.L_24 - .L_23)
.L_23:
        /*006c*/ 	.word	0x00000000
        /*0070*/ 	.short	0x0003
        /*0072*/ 	.short	0x0018
        /*0074*/ 	.byte	0x00, 0xf5, 0x21, 0x00


	//----- nvinfo : EIATTR_KPARAM_INFO
	.align		4
.L_24:
        /*0078*/ 	.byte	0x04, 0x17
        /*007a*/ 	.short	(.L_26 - .L_25)
.L_25:
        /*007c*/ 	.word	0x00000000
        /*0080*/ 	.short	0x0002
        /*0082*/ 	.short	0x0010
        /*0084*/ 	.byte	0x00, 0xf5, 0x21, 0x00


	//----- nvinfo : EIATTR_KPARAM_INFO
	.align		4
.L_26:
        /*0088*/ 	.byte	0x04, 0x17
        /*008a*/ 	.short	(.L_28 - .L_27)
.L_27:
        /*008c*/ 	.word	0x00000000
        /*0090*/ 	.short	0x0001
        /*0092*/ 	.short	0x0008
        /*0094*/ 	.byte	0x00, 0xf5, 0x21, 0x00


	//----- nvinfo : EIATTR_KPARAM_INFO
	.align		4
.L_28:
        /*0098*/ 	.byte	0x04, 0x17
        /*009a*/ 	.short	(.L_30 - .L_29)
.L_29:
        /*009c*/ 	.word	0x00000000
        /*00a0*/ 	.short	0x0000
        /*00a2*/ 	.short	0x0000
        /*00a4*/ 	.byte	0x00, 0xf5, 0x21, 0x00


	//----- nvinfo : EIATTR_SPARSE_MMA_MASK
	.align		4
.L_30:
        /*00a8*/ 	.byte	0x03, 0x50
        /*00aa*/ 	.short	0x0000


	//----- nvinfo : EIATTR_MAXREG_COUNT
	.align		4
        /*00ac*/ 	.byte	0x03, 0x1b
        /*00ae*/ 	.short	0x00ff


	//----- nvinfo : EIATTR_MERCURY_ISA_VERSION
	.align		4
        /*00b0*/ 	.byte	0x03, 0x5f
        /*00b2*/ 	.short	0x0101


	//----- nvinfo : EIATTR_VRC_CTA_INIT_COUNT
	.align		4
        /*00b4*/ 	.byte	0x02, 0x4a
	.zero		1
	.zero		1


	//----- nvinfo : EIATTR_EXIT_INSTR_OFFSETS
	.align		4
        /*00b8*/ 	.byte	0x04, 0x1c
        /*00ba*/ 	.short	(.L_32 - .L_31)


	//   ....[0]....
.L_31:
        /*00bc*/ 	.word	0x000000e0


	//   ....[1]....
        /*00c0*/ 	.word	0x00000600


	//----- nvinfo : EIATTR_CRS_STACK_SIZE
	.align		4
.L_32:
        /*00c4*/ 	.byte	0x04, 0x1e
        /*00c6*/ 	.short	(.L_34 - .L_33)
.L_33:
        /*00c8*/ 	.word	0x00000000


	//----- nvinfo : EIATTR_CBANK_PARAM_SIZE
	.align		4
.L_34:
        /*00cc*/ 	.byte	0x03, 0x19
        /*00ce*/ 	.short	0x0040


	//----- nvinfo : EIATTR_PARAM_CBANK
	.align		4
        /*00d0*/ 	.byte	0x04, 0x0a
        /*00d2*/ 	.short	(.L_36 - .L_35)
	.align		4
.L_35:
        /*00d4*/ 	.word	index@(.nv.constant0._Z12compute_dPdtPfS_S_S_S_S_iiff)
        /*00d8*/ 	.short	0x0380
        /*00da*/ 	.short	0x0040


	//----- nvinfo : EIATTR_SW_WAR
	.align		4
.L_36:
        /*00dc*/ 	.byte	0x04, 0x36
        /*00de*/ 	.short	(.L_38 - .L_37)
.L_37:
        /*00e0*/ 	.word	0x00000008
.L_38:


//--------------------- .nv.callgraph             --------------------------
	.section	.nv.callgraph,"",@"SHT_CUDA_CALLGRAPH"
	.align	4
	.sectionentsize	8
	.align		4
        /*0000*/ 	.word	0x00000000
	.align		4
        /*0004*/ 	.word	0xffffffff
	.align		4
        /*0008*/ 	.word	0x00000000
	.align		4
        /*000c*/ 	.word	0xfffffffe
	.align		4
        /*0010*/ 	.word	0x00000000
	.align		4
        /*0014*/ 	.word	0xfffffffd
	.align		4
        /*0018*/ 	.word	0x00000000
	.align		4
        /*001c*/ 	.word	0xfffffffc


//--------------------- .nv.constant3             --------------------------
	.section	.nv.constant3,"a",@progbits
	.align	4
.nv.constant3:
	.type		fdtd_coeff,@object
	.size		fdtd_coeff,(.L_0 - fdtd_coeff)
fdtd_coeff:
        /*0000*/ 	.byte	0x00, 0x20, 0x99, 0x3f, 0x55, 0x55, 0xa3, 0x3d, 0xcd, 0xcc, 0x1c, 0x3c, 0x6e, 0xdb, 0x36, 0x3a
.L_0:


//--------------------- .text._Z12compute_dPdtPfS_S_S_S_S_iiff --------------------------
	.section	.text._Z12compute_dPdtPfS_S_S_S_S_iiff,"ax",@progbits
	.align	128
        .global         _Z12compute_dPdtPfS_S_S_S_S_iiff
        .type           _Z12compute_dPdtPfS_S_S_S_S_iiff,@function
        .size           _Z12compute_dPdtPfS_S_S_S_S_iiff,(.L_x_14 - _Z12compute_dPdtPfS_S_S_S_S_iiff)
        .other          _Z12compute_dPdtPfS_S_S_S_S_iiff,@"STO_CUDA_ENTRY STV_DEFAULT"
_Z12compute_dPdtPfS_S_S_S_S_iiff:
.text._Z12compute_dPdtPfS_S_S_S_S_iiff:
[----:B------:R-:W-:Y:S01]  /*0000*/  LDC R1, c[0x0][0x37c] ;  /* 0x0000df00ff017b82 */ /* 0x000fe20000000800 */
[----:B------:R-:W0:Y:S07]  /*0010*/  S2R R3, SR_TID.X ;  /* 0x0000000000037919 */ /* 0x000e2e0000002100 */
[----:B------:R-:W0:Y:S01]  /*0020*/  S2UR UR4, SR_CTAID.X ;  /* 0x00000000000479c3 */ /* 0x000e220000002500 */
[----:B------:R-:W1:Y:S07]  /*0030*/  S2R R2, SR_TID.Y ;  /* 0x0000000000027919 */ /* 0x000e6e0000002200 */
[----:B------:R-:W2:Y:S08]  /*0040*/  LDC.64 R14, c[0x0][0x3b0] ;  /* 0x0000ec00ff0e7b82 */ /* 0x000eb00000000a00 */
[----:B------:R-:W1:Y:S01]  /*0050*/  S2UR UR5, SR_CTAID.Y ;  /* 0x00000000000579c3 */ /* 0x000e620000002600 */
[----:B0-----:R-:W-:Y:S01]  /*0060*/  IMAD R3, R3, UR4, R3 ;  /* 0x0000000403037c24 */ /* 0x001fe2000f8e0203 */
[----:B--2---:R-:W-:Y:S01]  /*0070*/  IADD3 R0, PT, PT, R14, -0x3, RZ ;  /* 0xfffffffd0e007810 */ /* 0x004fe20007ffe0ff */
[----:B------:R-:W-:-:S03]  /*0080*/  VIADD R15, R15, 0xfffffffd ;  /* 0xfffffffd0f0f7836 */ /* 0x000fc60000000000 */
[----:B------:R-:W-:Y:S01]  /*0090*/  ISETP.GE.AND P0, PT, R3, R0, PT ;  /* 0x000000000300720c */ /* 0x000fe20003f06270 */
[----:B-1----:R-:W-:-:S03]  /*00a0*/  IMAD R0, R2, UR5, R2 ;  /* 0x0000000502007c24 */ /* 0x002fc6000f8e0202 */
[----:B------:R-:W-:-:S04]  /*00b0*/  ISETP.LT.OR P0, PT, R3, 0x4, P0 ;  /* 0x000000040300780c */ /* 0x000fc80000701670 */
[----:B------:R-:W-:-:S04]  /*00c0*/  ISETP.LT.U32.OR P0, PT, R0, 0x4, P0 ;  /* 0x000000040000780c */ /* 0x000fc80000701470 */
[----:B------:R-:W-:-:S13]  /*00d0*/  ISETP.GE.OR P0, PT, R0, R15, P0 ;  /* 0x0000000f0000720c */ /* 0x000fda0000706670 */
[----:B------:R-:W-:Y:S05]  /*00e0*/  @P0 EXIT ;  /* 0x000000000000094d */ /* 0x000fea0003800000 */
[----:B------:R-:W0:Y:S01]  /*00f0*/  LDC.64 R16, c[0x0][0x398] ;  /* 0x0000e600ff107b82 */ /* 0x000e220000000a00 */
[----:B------:R-:W1:Y:S01]  /*0100*/  LDCU.64 UR4, c[0x0][0x358] ;  /* 0x00006b00ff0477ac */ /* 0x000e620008000a00 */
[-C--:B------:R-:W-:Y:S01]  /*0110*/  IMAD R3, R0, R14.reuse, R3 ;  /* 0x0000000e00037224 */ /* 0x080fe200078e0203 */
[----:B------:R-:W-:Y:S01]  /*0120*/  IADD3 R12, PT, PT, -R14, RZ, RZ ;  /* 0x000000ff0e0c7210 */ /* 0x000fe20007ffe1ff */
[----:B------:R-:W2:Y:S04]  /*0130*/  LDCU.128 UR8, c[0x3][URZ] ;  /* 0x00c00000ff0877ac */ /* 0x000ea80008000c00 */
[----:B------:R-:W3:Y:S08]  /*0140*/  LDC.64 R28, c[0x0][0x390] ;  /* 0x0000e400ff1c7b82 */ /* 0x000ef00000000a00 */
[----:B------:R-:W4:Y:S01]  /*0150*/  LDC.64 R18, c[0x0][0x3a0] ;  /* 0x0000e800ff127b82 */ /* 0x000f220000000a00 */
[----:B------:R-:W-:Y:S01]  /*0160*/  IADD3 R15, PT, PT, R3, -R14, RZ ;  /* 0x8000000e030f7210 */ /* 0x000fe20007ffe0ff */
[----:B------:R-:W-:-:S02]  /*0170*/  IMAD R9, R12, 0x2, R3 ;  /* 0x000000020c097824 */ /* 0x000fc400078e0203 */
[----:B0-----:R-:W-:-:S04]  /*0180*/  IMAD.WIDE R24, R3, 0x4, R16 ;  /* 0x0000000403187825 */ /* 0x001fc800078e0210 */
[----:B------:R-:W0:Y:S01]  /*0190*/  LDC.64 R10, c[0x0][0x3a8] ;  /* 0x0000ea00ff0a7b82 */ /* 0x000e220000000a00 */
[----:B------:R-:W-:Y:S01]  /*01a0*/  IMAD R13, R14, 0x2, R3 ;  /* 0x000000020e0d7824 */ /* 0x000fe200078e0203 */
[----:B-1----:R1:W5:Y:S01]  /*01b0*/  LDG.E R20, desc[UR4][R24.64] ;  /* 0x0000000418147981 */ /* 0x002362000c1e1900 */
[----:B---3--:R-:W-:-:S04]  /*01c0*/  IMAD.WIDE R28, R3, 0x4, R28 ;  /* 0x00000004031c7825 */ /* 0x008fc800078e021c */
[----:B------:R-:W-:Y:S01]  /*01d0*/  IMAD.WIDE R26, R14, 0x4, R24 ;  /* 0x000000040e1a7825 */ /* 0x000fe200078e0218 */
[----:B------:R-:W3:Y:S04]  /*01e0*/  LDG.E R7, desc[UR4][R28.64+0x4] ;  /* 0x000004041c077981 */ /* 0x000ee8000c1e1900 */
[----:B------:R-:W3:Y:S01]  /*01f0*/  LDG.E R0, desc[UR4][R28.64+-0x8] ;  /* 0xfffff8041c007981 */ /* 0x000ee2000c1e1900 */
[----:B-1----:R-:W-:-:S03]  /*0200*/  IMAD.WIDE R24, R15, 0x4, R16 ;  /* 0x000000040f187825 */ /* 0x002fc600078e0210 */
[----:B------:R-:W2:Y:S04]  /*0210*/  LDG.E R4, desc[UR4][R28.64] ;  /* 0x000000041c047981 */ /* 0x000ea8000c1e1900 */
[----:B------:R-:W2:Y:S04]  /*0220*/  LDG.E R23, desc[UR4][R28.64+-0x4] ;  /* 0xfffffc041c177981 */ /* 0x000ea8000c1e1900 */
[----:B------:R-:W5:Y:S04]  /*0230*/  LDG.E R21, desc[UR4][R28.64+0x8] ;  /* 0x000008041c157981 */ /* 0x000f68000c1e1900 */
[----:B------:R-:W5:Y:S04]  /*0240*/  LDG.E R2, desc[UR4][R28.64+-0xc] ;  /* 0xfffff4041c027981 */ /* 0x000f68000c1e1900 */
[----:B------:R-:W5:Y:S04]  /*0250*/  LDG.E R8, desc[UR4][R28.64+0xc] ;  /* 0x00000c041c087981 */ /* 0x000f68000c1e1900 */
[----:B------:R1:W5:Y:S01]  /*0260*/  LDG.E R5, desc[UR4][R28.64+-0x10] ;  /* 0xfffff0041c057981 */ /* 0x000362000c1e1900 */
[----:B------:R-:W-:-:S03]  /*0270*/  IMAD R13, R14, -0x5, R13 ;  /* 0xfffffffb0e0d7824 */ /* 0x000fc600078e020d */
[----:B------:R0:W5:Y:S01]  /*0280*/  LDG.E R22, desc[UR4][R26.64] ;  /* 0x000000041a167981 */ /* 0x000162000c1e1900 */
[----:B----4-:R-:W-:-:S03]  /*0290*/  IMAD.WIDE R18, R3, 0x4, R18 ;  /* 0x0000000403127825 */ /* 0x010fc600078e0212 */
[----:B------:R4:W5:Y:S01]  /*02a0*/  LDG.E R24, desc[UR4][R24.64] ;  /* 0x0000000418187981 */ /* 0x000962000c1e1900 */
[----:B-1----:R-:W-:-:S03]  /*02b0*/  IMAD.WIDE R28, R9, 0x4, R16 ;  /* 0x00000004091c7825 */ /* 0x002fc600078e0210 */
[----:B------:R-:W5:Y:S01]  /*02c0*/  LDG.E R18, desc[UR4][R18.64] ;  /* 0x0000000412127981 */ /* 0x000f62000c1e1900 */
[----:B0-----:R-:W-:-:S03]  /*02d0*/  IMAD.WIDE R26, R14, 0x4, R26 ;  /* 0x000000040e1a7825 */ /* 0x001fc600078e021a */
[----:B------:R0:W5:Y:S01]  /*02e0*/  LDG.E R9, desc[UR4][R28.64] ;  /* 0x000000041c097981 */ /* 0x000162000c1e1900 */
[----:B----4-:R-:W-:Y:S01]  /*02f0*/  LEA R25, R12, R3, 0x2 ;  /* 0x000000030c197211 */ /* 0x010fe200078e10ff */
[----:B------:R-:W-:Y:S02]  /*0300*/  IMAD.WIDE R12, R13, 0x4, R16 ;  /* 0x000000040d0c7825 */ /* 0x000fe400078e0210 */
[----:B------:R-:W4:Y:S02]  /*0310*/  LDG.E R6, desc[UR4][R26.64] ;  /* 0x000000041a067981 */ /* 0x000f24000c1e1900 */
[----:B------:R-:W-:Y:S02]  /*0320*/  IMAD.WIDE R14, R14, 0x4, R26 ;  /* 0x000000040e0e7825 */ /* 0x000fe400078e021a */
[----:B------:R-:W4:Y:S02]  /*0330*/  LDG.E R12, desc[UR4][R12.64] ;  /* 0x000000040c0c7981 */ /* 0x000f24000c1e1900 */
[----:B------:R-:W-:-:S02]  /*0340*/  IMAD.WIDE R16, R25, 0x4, R16 ;  /* 0x0000000419107825 */ /* 0x000fc400078e0210 */
[----:B------:R-:W4:Y:S02]  /*0350*/  LDG.E R14, desc[UR4][R14.64] ;  /* 0x000000040e0e7981 */ /* 0x000f24000c1e1900 */
[----:B0-----:R-:W-:Y:S02]  /*0360*/  IMAD.WIDE R28, R3, 0x4, R10 ;  /* 0x00000004031c7825 */ /* 0x001fe400078e020a */
[----:B------:R-:W4:Y:S01]  /*0370*/  LDG.E R16, desc[UR4][R16.64] ;  /* 0x0000000410107981 */ /* 0x000f22000c1e1900 */
[----:B------:R-:W0:Y:S03]  /*0380*/  LDC.64 R10, c[0x0][0x3b8] ;  /* 0x0000ee00ff0a7b82 */ /* 0x000e260000000a00 */
[----:B------:R-:W4:Y:S01]  /*0390*/  LDG.E R28, desc[UR4][R28.64] ;  /* 0x000000041c1c7981 */ /* 0x000f22000c1e1900 */
[----:B0-----:R-:W-:Y:S01]  /*03a0*/  FMUL R11, R11, R11 ;  /* 0x0000000b0b0b7220 */ /* 0x001fe20000400000 */
[----:B------:R-:W-:Y:S01]  /*03b0*/  BSSY.RECONVERGENT B0, `(.L_x_0) ;  /* 0x000001f000007945 */ /* 0x000fe20003800200 */
[----:B---3--:R-:W-:Y:S01]  /*03c0*/  FADD R7, R7, -R0 ;  /* 0x8000000007077221 */ /* 0x008fe20000000000 */
[----:B--2---:R-:W-:-:S04]  /*03d0*/  FADD R23, R4, -R23 ;  /* 0x8000001704177221 */ /* 0x004fc80000000000 */
[----:B-----5:R-:W-:Y:S01]  /*03e0*/  FADD R23, R23, R20 ;  /* 0x0000001417177221 */ /* 0x020fe20000000000 */
[----:B------:R-:W-:Y:S01]  /*03f0*/  FADD R21, R21, -R2 ;  /* 0x8000000215157221 */ /* 0x000fe20000000000 */
[----:B------:R-:W-:Y:S01]  /*0400*/  FADD R22, R7, R22 ;  /* 0x0000001607167221 */ /* 0x000fe20000000000 */
[----:B------:R-:W-:Y:S01]  /*0410*/  FADD R5, R8, -R5 ;  /* 0x8000000508057221 */ /* 0x000fe20000000000 */
[----:B------:R-:W-:Y:S02]  /*0420*/  FADD R23, R23, -R24 ;  /* 0x8000001817177221 */ /* 0x000fe40000000000 */
[----:B------:R-:W-:-:S04]  /*0430*/  FADD R9, R22, -R9 ;  /* 0x8000000916097221 */ /* 0x000fc80000000000 */
[----:B------:R-:W-:Y:S01]  /*0440*/  FMUL R0, R9, UR9 ;  /* 0x0000000909007c20 */ /* 0x000fe20008400000 */
[----:B----4-:R-:W-:Y:S01]  /*0450*/  FADD R21, R21, R6 ;  /* 0x0000000615157221 */ /* 0x010fe20000000000 */
[----:B------:R-:W0:Y:S01]  /*0460*/  MUFU.RCP R7, R10 ;  /* 0x0000000a00077308 */ /* 0x000e220000001000 */
[----:B------:R-:W-:Y:S01]  /*0470*/  FMUL R11, R11, R18 ;  /* 0x000000120b0b7220 */ /* 0x000fe20000400000 */
[----:B------:R-:W-:Y:S01]  /*0480*/  FFMA R0, R23, UR8, -R0 ;  /* 0x0000000817007c23 */ /* 0x000fe20008000800 */
[----:B------:R-:W-:Y:S01]  /*0490*/  FADD R21, R21, -R12 ;  /* 0x8000000c15157221 */ /* 0x000fe20000000000 */
[----:B------:R-:W-:-:S03]  /*04a0*/  FADD R5, R5, R14 ;  /* 0x0000000e05057221 */ /* 0x000fc60000000000 */
[----:B------:R-:W-:Y:S01]  /*04b0*/  FFMA R0, R21, UR10, R0 ;  /* 0x0000000a15007c23 */ /* 0x000fe20008000000 */
[----:B------:R-:W-:Y:S01]  /*04c0*/  FMUL R11, R18, R11 ;  /* 0x0000000b120b7220 */ /* 0x000fe20000400000 */
[----:B------:R-:W-:-:S03]  /*04d0*/  FADD R9, R5, -R16 ;  /* 0x8000001005097221 */ /* 0x000fc60000000000 */
[----:B------:R-:W-:Y:S01]  /*04e0*/  FMUL R5, R11, R28 ;  /* 0x0000001c0b057220 */ /* 0x000fe20000400000 */
[----:B------:R-:W-:-:S04]  /*04f0*/  FFMA R0, -R9, UR11, R0 ;  /* 0x0000000b09007c23 */ /* 0x000fc80008000100 */
[----:B------:R-:W-:Y:S01]  /*0500*/  FMUL R5, R5, R0 ;  /* 0x0000000005057220 */ /* 0x000fe20000400000 */
[----:B0-----:R-:W-:-:S03]  /*0510*/  FFMA R2, R7, -R10, 1 ;  /* 0x3f80000007027423 */ /* 0x001fc6000000080a */
[----:B------:R-:W0:Y:S01]  /*0520*/  FCHK P0, R5, R10 ;  /* 0x0000000a05007302 */ /* 0x000e220000000000 */
[----:B------:R-:W-:-:S04]  /*0530*/  FFMA R2, R7, R2, R7 ;  /* 0x0000000207027223 */ /* 0x000fc80000000007 */
[----:B------:R-:W-:-:S04]  /*0540*/  FFMA R7, R5, R2, RZ ;  /* 0x0000000205077223 */ /* 0x000fc800000000ff */
[----:B------:R-:W-:-:S04]  /*0550*/  FFMA R0, R7, -R10, R5 ;  /* 0x8000000a07007223 */ /* 0x000fc80000000005 */
[----:B------:R-:W-:Y:S01]  /*0560*/  FFMA R0, R2, R0, R7 ;  /* 0x0000000002007223 */ /* 0x000fe20000000007 */
[----:B0-----:R-:W-:Y:S06]  /*0570*/  @!P0 BRA `(.L_x_1) ;  /* 0x0000000000088947 */ /* 0x001fec0003800000 */
[----:B------:R-:W-:-:S07]  /*0580*/  MOV R2, 0x5a0 ;  /* 0x000005a000027802 */ /* 0x000fce0000000f00 */
[----:B------:R-:W-:Y:S05]  /*0590*/  CALL.REL.NOINC `($__internal_0_$__cuda_sm3x_div_rn_noftz_f32_slowpath) ;  /* 0x00000000001c7944 */ /* 0x000fea0003c00000 */
.L_x_1:
[----:B------:R-:W-:Y:S05]  /*05a0*/  BSYNC.RECONVERGENT B0 ;  /* 0x0000000000007941 */ /* 0x000fea0003800200 */
.L_x_0:
[----:B------:R-:W0:Y:S02]  /*05b0*/  LDC.64 R4, c[0x0][0x380] ;  /* 0x0000e000ff047b82 */ /* 0x000e240000000a00 */
[----:B0-----:R-:W-:-:S05]  /*05c0*/  IMAD.WIDE R2, R3, 0x4, R4 ;  /* 0x0000000403027825 */ /* 0x001fca00078e0204 */
[----:B------:R-:W2:Y:S02]  /*05d0*/  LDG.E R5, desc[UR4][R2.64] ;  /* 0x0000000402057981 */ /* 0x000ea4000c1e1900 */
[----:B--2---:R-:W-:-:S05]  /*05e0*/  FADD R5, R5, -R0 ;  /* 0x8000000005057221 */ /* 0x004fca0000000000 */
[----:B------:R-:W-:Y:S01]  /*05f0*/  STG.E desc[UR4][R2.64], R5 ;  /* 0x0000000502007986 */ /* 0x000fe2000c101904 */
[----:B------:R-:W-:Y:S05]  /*0600*/  EXIT ;  /* 0x000000000000794d */ /* 0x000fea0003800000 */
        .weak           $__internal_0_$__cuda_sm3x_div_rn_noftz_f32_slowpath
        .type           $__internal_0_$__cuda_sm3x_div_rn_noftz_f32_slowpath,@function
        .size           $__internal_0_$__cuda_sm3x_div_rn_noftz_f32_slowpath,(.L_x_14 - $__internal_0_$__cuda_sm3x_div_rn_noftz_f32_slowpath)
$__internal_0_$__cuda_sm3x_div_rn_noftz_f32_slowpath:
[----:B------:R-:W0:Y:S01]  /*0610*/  LDC R0, c[0x0][0x3b8] ;  /* 0x0000ee00ff007b82 */ /* 0x000e220000000800 */
[--C-:B------:R-:W-:Y:S01]  /*0620*/  SHF.R.U32.HI R4, RZ, 0x17, R5.reuse ;  /* 0x00000017ff047819 */ /* 0x100fe20000011605 */
[----:B------:R-:W1:Y:S01]  /*0630*/  LDCU UR6, c[0x0][0x3b8] ;  /* 0x00007700ff0677ac */ /* 0x000e620008000800 */
[----:B------:R-:W-:Y:S01]  /*0640*/  BSSY.RECONVERGENT B1, `(.L_x_2) ;  /* 0x0000064000017945 */ /* 0x000fe20003800200 */
[----:B------:R-:W-:Y:S01]  /*0650*/  IMAD.MOV.U32 R7, RZ, RZ, R5 ;  /* 0x000000ffff077224 */ /* 0x000fe200078e0005 */
[----:B------:R-:W-:-:S04]  /*0660*/  LOP3.LUT R4, R4, 0xff, RZ, 0xc0, !PT ;  /* 0x000000ff04047812 */ /* 0x000fc800078ec0ff */
[----:B------:R-:W-:Y:S02]  /*0670*/  IADD3 R10, PT, PT, R4, -0x1, RZ ;  /* 0xffffffff040a7810 */ /* 0x000fe40007ffe0ff */
[----:B-1----:R-:W-:Y:S02]  /*0680*/  MOV R8, UR6 ;  /* 0x0000000600087c02 */ /* 0x002fe40008000f00 */
[----:B0-----:R-:W-:-:S04]  /*0690*/  SHF.R.U32.HI R6, RZ, 0x17, R0 ;  /* 0x00000017ff067819 */ /* 0x001fc80000011600 */
[----:B------:R-:W-:-:S05]  /*06a0*/  LOP3.LUT R6, R6, 0xff, RZ, 0xc0, !PT ;  /* 0x000000ff06067812 */ /* 0x000fca00078ec0ff */
[----:B------:R-:W-:-:S05]  /*06b0*/  VIADD R11, R6, 0xffffffff ;  /* 0xffffffff060b7836 */ /* 0x000fca0000000000 */
[----:B------:R-:W-:-:S04]  /*06c0*/  ISETP.GT.U32.AND P0, PT, R11, 0xfd, PT ;  /* 0x000000fd0b00780c */ /* 0x000fc80003f04070 */
[----:B------:R-:W-:-:S13]  /*06d0*/  ISETP.GT.U32.OR P0, PT, R10, 0xfd, P0 ;  /* 0x000000fd0a00780c */ /* 0x000fda0000704470 */
[----:B------:R-:W-:Y:S01]  /*06e0*/  @!P0 IMAD.MOV.U32 R9, RZ, RZ, RZ ;  /* 0x000000ffff098224 */ /* 0x000fe200078e00ff */
[----:B------:R-:W-:Y:S06]  /*06f0*/  @!P0 BRA `(.L_x_3) ;  /* 0x00000000005c8947 */ /* 0x000fec0003800000 */
[----:B------:R-:W-:Y:S02]  /*0700*/  FSETP.GTU.FTZ.AND P1, PT, |R0|, +INF , PT ;  /* 0x7f8000000000780b */ /* 0x000fe40003f3c200 */
[----:B------:R-:W-:-:S04]  /*0710*/  FSETP.GTU.FTZ.AND P0, PT, |R5|, +INF , PT ;  /* 0x7f8000000500780b */ /* 0x000fc80003f1c200 */
[----:B------:R-:W-:-:S13]  /*0720*/  PLOP3.LUT P0, PT, P0, P1, PT, 0xf8, 0x8f ;  /* 0x00000000008f781c */ /* 0x000fda0000703f70 */
[----:B------:R-:W-:Y:S05]  /*0730*/  @P0 BRA `(.L_x_4) ;  /* 0x00000004004c0947 */ /* 0x000fea0003800000 */
[----:B------:R-:W-:-:S13]  /*0740*/  LOP3.LUT P0, RZ, R8, 0x7fffffff, R7, 0xc8, !PT ;  /* 0x7fffffff08ff7812 */ /* 0x000fda000780c807 */
[----:B------:R-:W-:Y:S05]  /*0750*/  @!P0 BRA `(.L_x_5) ;  /* 0x00000004003c8947 */ /* 0x000fea0003800000 */
[C---:B------:R-:W-:Y:S02]  /*0760*/  FSETP.NEU.FTZ.AND P2, PT, |R5|.reuse, +INF , PT ;  /* 0x7f8000000500780b */ /* 0x040fe40003f5d200 */
[----:B------:R-:W-:Y:S02]  /*0770*/  FSETP.NEU.FTZ.AND P1, PT, |R0|, +INF , PT ;  /* 0x7f8000000000780b */ /* 0x000fe40003f3d200 */
[----:B------:R-:W-:-:S11]  /*0780*/  FSETP.NEU.FTZ.AND P0, PT, |R5|, +INF , PT ;  /* 0x7f8000000500780b */ /* 0x000fd60003f1d200 */
[----:B------:R-:W-:Y:S05]  /*0790*/  @!P1 BRA !P2, `(.L_x_5) ;  /* 0x00000004002c9947 */ /* 0x000fea0005000000 */
[----:B------:R-:W-:-:S04]  /*07a0*/  LOP3.LUT P2, RZ, R7, 0x7fffffff, RZ, 0xc0, !PT ;  /* 0x7fffffff07ff7812 */ /* 0x000fc8000784c0ff */
[----:B------:R-:W-:-:S13]  /*07b0*/  PLOP3.LUT P1, PT, P1, P2, PT, 0x2f, 0xf2 ;  /* 0x0000000000f2781c */ /* 0x000fda0000f24577 */
[----:B------:R-:W-:Y:S05]  /*07c0*/  @P1 BRA `(.L_x_6) ;  /* 0x0000000400181947 */ /* 0x000fea0003800000 */
[----:B------:R-:W-:-:S04]  /*07d0*/  LOP3.LUT P1, RZ, R8, 0x7fffffff, RZ, 0xc0, !PT ;  /* 0x7fffffff08ff7812 */ /* 0x000fc8000782c0ff */
[----:B------:R-:W-:-:S13]  /*07e0*/  PLOP3.LUT P0, PT, P0, P1, PT, 0x2f, 0xf2 ;  /* 0x0000000000f2781c */ /* 0x000fda0000702577 */
[----:B------:R-:W-:Y:S05]  /*07f0*/  @P0 BRA `(.L_x_7) ;  /* 0x0000000400000947 */ /* 0x000fea0003800000 */
[----:B------:R-:W-:Y:S02]  /*0800*/  ISETP.GE.AND P0, PT, R10, RZ, PT ;  /* 0x000000ff0a00720c */ /* 0x000fe40003f06270 */
[----:B------:R-:W-:-:S11]  /*0810*/  ISETP.GE.AND P1, PT, R11, RZ, PT ;  /* 0x000000ff0b00720c */ /* 0x000fd60003f26270 */
[----:B------:R-:W-:Y:S01]  /*0820*/  @P0 MOV R9, RZ ;  /* 0x000000ff00090202 */ /* 0x000fe20000000f00 */
[----:B------:R-:W-:Y:S01]  /*0830*/  @!P0 FFMA R7, R5, 1.84467440737095516160e+19, RZ ;  /* 0x5f80000005078823 */ /* 0x000fe200000000ff */
[----:B------:R-:W-:Y:S01]  /*0840*/  @!P0 MOV R9, 0xffffffc0 ;  /* 0xffffffc000098802 */ /* 0x000fe20000000f00 */
[----:B------:R-:W-:-:S04]  /*0850*/  @!P1 FFMA R8, R0, 1.84467440737095516160e+19, RZ ;  /* 0x5f80000000089823 */ /* 0x000fc800000000ff */
[----:B------:R-:W-:-:S07]  /*0860*/  @!P1 VIADD R9, R9, 0x40 ;  /* 0x0000004009099836 */ /* 0x000fce0000000000 */
.L_x_3:
[----:B------:R-:W-:Y:S01]  /*0870*/  LEA R5, R6, 0xc0800000, 0x17 ;  /* 0xc080000006057811 */ /* 0x000fe200078eb8ff */
[----:B------:R-:W-:Y:S01]  /*0880*/  BSSY.RECONVERGENT B2, `(.L_x_8) ;  /* 0x0000036000027945 */ /* 0x000fe20003800200 */
[----:B------:R-:W-:Y:S02]  /*0890*/  IADD3 R4, PT, PT, R4, -0x7f, RZ ;  /* 0xffffff8104047810 */ /* 0x000fe40007ffe0ff */
[----:B------:R-:W-:Y:S02]  /*08a0*/  IADD3 R5, PT, PT, -R5, R8, RZ ;  /* 0x0000000805057210 */ /* 0x000fe40007ffe1ff */
[C---:B------:R-:W-:Y:S01]  /*08b0*/  IADD3 R6, PT, PT, R4.reuse, 0x7f, -R6 ;  /* 0x0000007f04067810 */ /* 0x040fe20007ffe806 */
[----:B------:R-:W-:Y:S01]  /*08c0*/  IMAD R0, R4, -0x800000, R7 ;  /* 0xff80000004007824 */ /* 0x000fe200078e0207 */
[----:B------:R-:W0:Y:S01]  /*08d0*/  MUFU.RCP R8, R5 ;  /* 0x0000000500087308 */ /* 0x000e220000001000 */
[----:B------:R-:W-:Y:S02]  /*08e0*/  FADD.FTZ R11, -R5, -RZ ;  /* 0x800000ff050b7221 */ /* 0x000fe40000010100 */
[----:B------:R-:W-:-:S02]  /*08f0*/  IMAD.IADD R9, R6, 0x1, R9 ;  /* 0x0000000106097824 */ /* 0x000fc400078e0209 */
[----:B0-----:R-:W-:-:S04]  /*0900*/  FFMA R13, R8, R11, 1 ;  /* 0x3f800000080d7423 */ /* 0x001fc8000000000b */
[----:B------:R-:W-:-:S04]  /*0910*/  FFMA R10, R8, R13, R8 ;  /* 0x0000000d080a7223 */ /* 0x000fc80000000008 */
[----:B------:R-:W-:-:S04]  /*0920*/  FFMA R7, R0, R10, RZ ;  /* 0x0000000a00077223 */ /* 0x000fc800000000ff */
[----:B------:R-:W-:-:S04]  /*0930*/  FFMA R8, R11, R7, R0 ;  /* 0x000000070b087223 */ /* 0x000fc80000000000 */
[----:B------:R-:W-:-:S04]  /*0940*/  FFMA R7, R10, R8, R7 ;  /* 0x000000080a077223 */ /* 0x000fc80000000007 */
[----:B------:R-:W-:-:S04]  /*0950*/  FFMA R8, R11, R7, R0 ;  /* 0x000000070b087223 */ /* 0x000fc80000000000 */
[----:B------:R-:W-:-:S05]  /*0960*/  FFMA R0, R10, R8, R7 ;  /* 0x000000080a007223 */ /* 0x000fca0000000007 */
[----:B------:R-:W-:-:S04]  /*0970*/  SHF.R.U32.HI R4, RZ, 0x17, R0 ;  /* 0x00000017ff047819 */ /* 0x000fc80000011600 */
[----:B------:R-:W-:-:S04]  /*0980*/  LOP3.LUT R4, R4, 0xff, RZ, 0xc0, !PT ;  /* 0x000000ff04047812 */ /* 0x000fc800078ec0ff */
[----:B------:R-:W-:-:S04]  /*0990*/  IADD3 R11, PT, PT, R4, R9, RZ ;  /* 0x00000009040b7210 */ /* 0x000fc80007ffe0ff */
[----:B------:R-:W-:-:S04]  /*09a0*/  IADD3 R4, PT, PT, R11, -0x1, RZ ;  /* 0xffffffff0b047810 */ /* 0x000fc80007ffe0ff */
[----:B------:R-:W-:-:S13]  /*09b0*/  ISETP.GE.U32.AND P0, PT, R4, 0xfe, PT ;  /* 0x000000fe0400780c */ /* 0x000fda0003f06070 */
[----:B------:R-:W-:Y:S05]  /*09c0*/  @!P0 BRA `(.L_x_9) ;  /* 0x0000000000808947 */ /* 0x000fea0003800000 */
[----:B------:R-:W-:-:S13]  /*09d0*/  ISETP.GT.AND P0, PT, R11, 0xfe, PT ;  /* 0x000000fe0b00780c */ /* 0x000fda0003f04270 */
[----:B------:R-:W-:Y:S05]  /*09e0*/  @P0 BRA `(.L_x_10) ;  /* 0x00000000006c0947 */ /* 0x000fea0003800000 */
[----:B------:R-:W-:-:S13]  /*09f0*/  ISETP.GE.AND P0, PT, R11, 0x1, PT ;  /* 0x000000010b00780c */ /* 0x000fda0003f06270 */
[----:B------:R-:W-:Y:S05]  /*0a00*/  @P0 BRA `(.L_x_11) ;  /* 0x0000000000740947 */ /* 0x000fea0003800000 */
[----:B------:R-:W-:Y:S02]  /*0a10*/  ISETP.GE.AND P0, PT, R11, -0x18, PT ;  /* 0xffffffe80b00780c */ /* 0x000fe40003f06270 */
[----:B------:R-:W-:-:S11]  /*0a20*/  LOP3.LUT R0, R0, 0x80000000, RZ, 0xc0, !PT ;  /* 0x8000000000007812 */ /* 0x000fd600078ec0ff */
[----:B------:R-:W-:Y:S05]  /*0a30*/  @!P0 BRA `(.L_x_11) ;  /* 0x0000000000688947 */ /* 0x000fea0003800000 */
[CCC-:B------:R-:W-:Y:S01]  /*0a40*/  FFMA.RZ R4, R10.reuse, R8.reuse, R7.reuse ;  /* 0x000000080a047223 */ /* 0x1c0fe2000000c007 */
[-CC-:B------:R-:W-:Y:S01]  /*0a50*/  FFMA.RM R5, R10, R8.reuse, R7.reuse ;  /* 0x000000080a057223 */ /* 0x180fe20000004007 */
[C---:B------:R-:W-:Y:S02]  /*0a60*/  ISETP.NE.AND P2, PT, R11.reuse, RZ, PT ;  /* 0x000000ff0b00720c */ /* 0x040fe40003f45270 */
[C---:B------:R-:W-:Y:S02]  /*0a70*/  ISETP.NE.AND P1, PT, R11.reuse, RZ, PT ;  /* 0x000000ff0b00720c */ /* 0x040fe40003f25270 */
[----:B------:R-:W-:Y:S01]  /*0a80*/  LOP3.LUT R6, R4, 0x7fffff, RZ, 0xc0, !PT ;  /* 0x007fffff04067812 */ /* 0x000fe200078ec0ff */
[----:B------:R-:W-:Y:S01]  /*0a90*/  FFMA.RP R4, R10, R8, R7 ;  /* 0x000000080a047223 */ /* 0x000fe20000008007 */
[C---:B------:R-:W-:Y:S01]  /*0aa0*/  VIADD R7, R11.reuse, 0x20 ;  /* 0x000000200b077836 */ /* 0x040fe20000000000 */
[----:B------:R-:W-:Y:S02]  /*0ab0*/  IADD3 R8, PT, PT, -R11, RZ, RZ ;  /* 0x000000ff0b087210 */ /* 0x000fe40007ffe1ff */
[----:B------:R-:W-:-:S02]  /*0ac0*/  LOP3.LUT R6, R6, 0x800000, RZ, 0xfc, !PT ;  /* 0x0080000006067812 */ /* 0x000fc400078efcff */
[----:B------:R-:W-:Y:S02]  /*0ad0*/  FSETP.NEU.FTZ.AND P0, PT, R4, R5, PT ;  /* 0x000000050400720b */ /* 0x000fe40003f1d000 */
[----:B------:R-:W-:Y:S02]  /*0ae0*/  SHF.L.U32 R7, R6, R7, RZ ;  /* 0x0000000706077219 */ /* 0x000fe400000006ff */
[----:B------:R-:W-:Y:S02]  /*0af0*/  SEL R5, R8, RZ, P2 ;  /* 0x000000ff08057207 */ /* 0x000fe40001000000 */
[----:B------:R-:W-:Y:S02]  /*0b00*/  ISETP.NE.AND P1, PT, R7, RZ, P1 ;  /* 0x000000ff0700720c */ /* 0x000fe40000f25270 */
[----:B------:R-:W-:Y:S02]  /*0b10*/  SHF.R.U32.HI R5, RZ, R5, R6 ;  /* 0x00000005ff057219 */ /* 0x000fe40000011606 */
[----:B------:R-:W-:-:S02]  /*0b20*/  PLOP3.LUT P0, PT, P0, P1, PT, 0xf8, 0x8f ;  /* 0x00000000008f781c */ /* 0x000fc40000703f70 */
[----:B------:R-:W-:Y:S02]  /*0b30*/  SHF.R.U32.HI R7, RZ, 0x1, R5 ;  /* 0x00000001ff077819 */ /* 0x000fe40000011605 */
[----:B------:R-:W-:-:S04]  /*0b40*/  SEL R4, RZ, 0x1, !P0 ;  /* 0x00000001ff047807 */ /* 0x000fc80004000000 */
[----:B------:R-:W-:-:S04]  /*0b50*/  LOP3.LUT R4, R4, 0x1, R7, 0xf8, !PT ;  /* 0x0000000104047812 */ /* 0x000fc800078ef807 */
[----:B------:R-:W-:-:S04]  /*0b60*/  LOP3.LUT R4, R4, R5, RZ, 0xc0, !PT ;  /* 0x0000000504047212 */ /* 0x000fc800078ec0ff */
[----:B------:R-:W-:-:S04]  /*0b70*/  IADD3 R7, PT, PT, R7, R4, RZ ;  /* 0x0000000407077210 */ /* 0x000fc80007ffe0ff */
[----:B------:R-:W-:Y:S01]  /*0b80*/  LOP3.LUT R0, R7, R0, RZ, 0xfc, !PT ;  /* 0x0000000007007212 */ /* 0x000fe200078efcff */
[----:B------:R-:W-:Y:S06]  /*0b90*/  BRA `(.L_x_11) ;  /* 0x0000000000107947 */ /* 0x000fec0003800000 */
.L_x_10:
[----:B------:R-:W-:-:S04]  /*0ba0*/  LOP3.LUT R0, R0, 0x80000000, RZ, 0xc0, !PT ;  /* 0x8000000000007812 */ /* 0x000fc800078ec0ff */
[----:B------:R-:W-:Y:S01]  /*0bb0*/  LOP3.LUT R0, R0, 0x7f800000, RZ, 0xfc, !PT ;  /* 0x7f80000000007812 */ /* 0x000fe200078efcff */
[----:B------:R-:W-:Y:S06]  /*0bc0*/  BRA `(.L_x_11) ;  /* 0x0000000000047947 */ /* 0x000fec0003800000 */
.L_x_9:
[----:B------:R-:W-:-:S07]  /*0bd0*/  IMAD R0, R9, 0x800000, R0 ;  /* 0x0080000009007824 */ /* 0x000fce00078e0200 */
.L_x_11:
[----:B------:R-:W-:Y:S05]  /*0be0*/  BSYNC.RECONVERGENT B2 ;  /* 0x0000000000027941 */ /* 0x000fea0003800200 */
.L_x_8:
[----:B------:R-:W-:Y:S05]  /*0bf0*/  BRA `(.L_x_12) ;  /* 0x0000000000207947 */ /* 0x000fea0003800000 */
.L_x_7:
[----:B------:R-:W-:-:S04]  /*0c00*/  LOP3.LUT R0, R8, 0x80000000, R7, 0x48, !PT ;  /* 0x8000000008007812 */ /* 0x000fc800078e4807 */
[----:B------:R-:W-:Y:S01]  /*0c10*/  LOP3.LUT R0, R0, 0x7f800000, RZ, 0xfc, !PT ;  /* 0x7f80000000007812 */ /* 0x000fe200078efcff */
[----:B------:R-:W-:Y:S06]  /*0c20*/  BRA `(.L_x_12) ;  /* 0x0000000000147947 */ /* 0x000fec0003800000 */
.L_x_6:
[----:B------:R-:W-:Y:S01]  /*0c30*/  LOP3.LUT R0, R8, 0x80000000, R7, 0x48, !PT ;  /* 0x8000000008007812 */ /* 0x000fe200078e4807 */
[----:B------:R-:W-:Y:S06]  /*0c40*/  BRA `(.L_x_12) ;  /* 0x00000000000c7947 */ /* 0x000fec0003800000 */
.L_x_5:
[----:B------:R-:W0:Y:S01]  /*0c50*/  MUFU.RSQ R0, -QNAN ;  /* 0xffc0000000007908 */ /* 0x000e220000001400 */
[----:B------:R-:W-:Y:S05]  /*0c60*/  BRA `(.L_x_12) ;  /* 0x0000000000047947 */ /* 0x000fea0003800000 */
.L_x_4:
[----:B------:R-:W-:-:S07]  /*0c70*/  FADD.FTZ R0, R5, R0 ;  /* 0x0000000005007221 */ /* 0x000fce0000010000 */
.L_x_12:
[----:B------:R-:W-:Y:S05]  /*0c80*/  BSYNC.RECONVERGENT B1 ;  /* 0x0000000000017941 */ /* 0x000fea0003800200 */
.L_x_2:
[----:B------:R-:W-:Y:S01]  /*0c90*/  HFMA2 R5, -RZ, RZ, 0, 0 ;  /* 0x00000000ff057431 */ /* 0x000fe200000001ff */
[----:B------:R-:W-:-:S04]  /*0ca0*/  MOV R4, R2 ;  /* 0x0000000200047202 */ /* 0x000fc80000000f00 */
[----:B0-----:R-:W-:Y:S05]  /*0cb0*/  RET.REL.NODEC R4 `(_Z12compute_dPdtPfS_S_S_S_S_iiff) ;  /* 0xfffffff004d07950 */ /* 0x001fea0003c3ffff */
.L_x_13:
[----:B------:R-:W-:-:S00]  /*0cc0*/  BRA `(.L_x_13) ;  /* 0xfffffffc00fc7947 */ /* 0x000fc0000383ffff */
[----:B------:R-:W-:-:S00]  /*0cd0*/  NOP ;  /* 0x0000000000007918 */ /* 0x000fc00000000000 */
        /* <DEDUP_REMOVED lines=10> */
.L_x_14:


//--------------------- .nv.shared.reserved.0     --------------------------
	.section	.nv.shared.reserved.0,"aw",@nobits
	.weak		__nv_reservedSMEM_offset_0_alias
	.size		__nv_reservedSMEM_offset_0_alias, 0, 64
	.other		__nv_reservedSMEM_offset_0_alias,@"STO_CUDA_RESERVED_SHARED STV_DEFAULT"
__nv_reservedSMEM_offset_0_alias:
	.zero		0
	.zero		64


//--------------------- .nv.constant0._Z12compute_dPdtPfS_S_S_S_S_iiff --------------------------
	.section	.nv.constant0._Z12compute_dPdtPfS_S_S_S_S_iiff,"a",@progbits
	.sectionflags	@""
	.align	4
.nv.constant0._Z12compute_dPdtPfS_S_S_S_S_iiff:
	.zero		960


//--------------------- SYMBOLS --------------------------

	.type		.nv.reservedSmem.offset0,@object
	.size		.nv.reservedSmem.offset0,0x4
